//
// Generated by NVIDIA NVVM Compiler
//
// Compiler Build ID: CL-36424714
// Cuda compilation tools, release 13.0, V13.0.88
// Based on NVVM 20.0.0
//

.version 9.0
.target sm_100
.address_size 64

	// .globl	_Z15cudaProcessHalfP6__halfS0_S0_i

.visible .entry _Z15cudaProcessHalfP6__halfS0_S0_i(
	.param .u64 .ptr .align 1 _Z15cudaProcessHalfP6__halfS0_S0_i_param_0,
	.param .u64 .ptr .align 1 _Z15cudaProcessHalfP6__halfS0_S0_i_param_1,
	.param .u64 .ptr .align 1 _Z15cudaProcessHalfP6__halfS0_S0_i_param_2,
	.param .u32 _Z15cudaProcessHalfP6__halfS0_S0_i_param_3
)
{
	.reg .b16 	%rs<4>;
	.reg .b32 	%r<11>;
	.reg .b64 	%rd<11>;

	ld.param.u64 	%rd1, [_Z15cudaProcessHalfP6__halfS0_S0_i_param_0];
	ld.param.u64 	%rd2, [_Z15cudaProcessHalfP6__halfS0_S0_i_param_1];
	ld.param.u64 	%rd3, [_Z15cudaProcessHalfP6__halfS0_S0_i_param_2];
	ld.param.u32 	%r1, [_Z15cudaProcessHalfP6__halfS0_S0_i_param_3];
	cvta.to.global.u64 	%rd4, %rd1;
	cvta.to.global.u64 	%rd5, %rd3;
	cvta.to.global.u64 	%rd6, %rd2;
	mov.u32 	%r2, %tid.x;
	mov.u32 	%r3, %tid.y;
	mov.u32 	%r4, %ntid.x;
	mov.u32 	%r5, %ntid.y;
	mov.u32 	%r6, %ctaid.x;
	mad.lo.s32 	%r7, %r6, %r4, %r2;
	mov.u32 	%r8, %ctaid.y;
	mad.lo.s32 	%r9, %r8, %r5, %r3;
	mad.lo.s32 	%r10, %r1, %r9, %r7;
	mul.wide.s32 	%rd7, %r10, 2;
	add.s64 	%rd8, %rd6, %rd7;
	ld.global.u16 	%rs2, [%rd8];
	add.s64 	%rd9, %rd5, %rd7;
	ld.global.u16 	%rs3, [%rd9];
	// begin inline asm
	{mul.f16 %rs1,%rs2,%rs3;
}
	// end inline asm
	add.s64 	%rd10, %rd4, %rd7;
	st.global.u16 	[%rd10], %rs1;
	ret;

}


// ===== COMPILED SASS (sm_100) =====

	.target	sm_100

	.elftype	@"ET_EXEC"


//--------------------- .note.nv.tkinfo           --------------------------
	.section	.note.nv.tkinfo,"",@"SHT_NOTE"
	.sectionflags	@"SHF_NOTE_NV_TKINFO"
	.tkinfo
        /*0018*/ 	.word	0x00000002
        /*0030*/ 	.string	""
        /*0030*/ 	.string	"ptxas"
        /*0030*/ 	.string	"Cuda compilation tools, release 13.0, V13.0.88"
        /*0030*/ 	.string	"Build cuda_13.0.r13.0/compiler.36424714_0"
        /*0030*/ 	.string	"-arch sm_100 -m 64 "



//--------------------- .note.nv.cuinfo           --------------------------
	.section	.note.nv.cuinfo,"",@"SHT_NOTE"
	.sectionflags	@"SHF_NOTE_NV_CUINFO"
        /*0018*/ 	.short	0x0002
        /*001a*/ 	.short	0x0064
        /*001c*/ 	.short	0x0082
	.zero		2


//--------------------- .nv.info                  --------------------------
	.section	.nv.info,"",@"SHT_CUDA_INFO"
	.align	4


	//----- nvinfo : EIATTR_REGCOUNT
	.align		4
        /*0000*/ 	.byte	0x04, 0x2f
        /*0002*/ 	.short	(.L_1 - .L_0)
	.align		4
.L_0:
        /*0004*/ 	.word	index@(_Z15cudaProcessHalfP6__halfS0_S0_i)
        /*0008*/ 	.word	0x0000000c


	//----- nvinfo : EIATTR_FRAME_SIZE
	.align		4
.L_1:
        /*000c*/ 	.byte	0x04, 0x11
        /*000e*/ 	.short	(.L_3 - .L_2)
	.align		4
.L_2:
        /*0010*/ 	.word	index@(_Z15cudaProcessHalfP6__halfS0_S0_i)
        /*0014*/ 	.word	0x00000000


	//----- nvinfo : EIATTR_MIN_STACK_SIZE
	.align		4
.L_3:
        /*0018*/ 	.byte	0x04, 0x12
        /*001a*/ 	.short	(.L_5 - .L_4)
	.align		4
.L_4:
        /*001c*/ 	.word	index@(_Z15cudaProcessHalfP6__halfS0_S0_i)
        /*0020*/ 	.word	0x00000000
.L_5:


//--------------------- .nv.compat                --------------------------
	.section	.nv.compat,"",@"SHT_CUDA_COMPAT_INFO"
	.align	4
        /*0000*/ 	.byte	0x02, 0x09, 0x00, 0x00, 0x02, 0x02, 0x01, 0x00, 0x02, 0x05, 0x05, 0x00, 0x03, 0x07, 0x01, 0x01
        /*0010*/ 	.byte	0x02, 0x03, 0x00, 0x00, 0x02, 0x06, 0x01, 0x00, 0x04, 0x0b, 0x08, 0x00, 0x09, 0x00, 0x00, 0x00
        /*0020*/ 	.byte	0x00, 0x00, 0x00, 0x00


//--------------------- .nv.info._Z15cudaProcessHalfP6__halfS0_S0_i --------------------------
	.section	.nv.info._Z15cudaProcessHalfP6__halfS0_S0_i,"",@"SHT_CUDA_INFO"
	.sectionflags	@""
	.align	4


	//----- nvinfo : EIATTR_CUDA_API_VERSION
	.align		4
        /*0000*/ 	.byte	0x04, 0x37
        /*0002*/ 	.short	(.L_7 - .L_6)
.L_6:
        /*0004*/ 	.word	0x00000082


	//----- nvinfo : EIATTR_KPARAM_INFO
	.align		4
.L_7:
        /*0008*/ 	.byte	0x04, 0x17
        /*000a*/ 	.short	(.L_9 - .L_8)
.L_8:
        /*000c*/ 	.word	0x00000000
        /*0010*/ 	.short	0x0003
        /*0012*/ 	.short	0x0018
        /*0014*/ 	.byte	0x00, 0xf0, 0x11, 0x00


	//----- nvinfo : EIATTR_KPARAM_INFO
	.align		4
.L_9:
        /*0018*/ 	.byte	0x04, 0x17
        /*001a*/ 	.short	(.L_11 - .L_10)
.L_10:
        /*001c*/ 	.word	0x00000000
        /*0020*/ 	.short	0x0002
        /*0022*/ 	.short	0x0010
        /*0024*/ 	.byte	0x00, 0xf5, 0x21, 0x00


	//----- nvinfo : EIATTR_KPARAM_INFO
	.align		4
.L_11:
        /*0028*/ 	.byte	0x04, 0x17
        /*002a*/ 	.short	(.L_13 - .L_12)
.L_12:
        /*002c*/ 	.word	0x00000000
        /*0030*/ 	.short	0x0001
        /*0032*/ 	.short	0x0008
        /*0034*/ 	.byte	0x00, 0xf5, 0x21, 0x00


	//----- nvinfo : EIATTR_KPARAM_INFO
	.align		4
.L_13:
        /*0038*/ 	.byte	0x04, 0x17
        /*003a*/ 	.short	(.L_15 - .L_14)
.L_14:
        /*003c*/ 	.word	0x00000000
        /*0040*/ 	.short	0x0000
        /*0042*/ 	.short	0x0000
        /*0044*/ 	.byte	0x00, 0xf5, 0x21, 0x00


	//----- nvinfo : EIATTR_SPARSE_MMA_MASK
	.align		4
.L_15:
        /*0048*/ 	.byte	0x03, 0x50
        /*004a*/ 	.short	0x0000


	//----- nvinfo : EIATTR_MAXREG_COUNT
	.align		4
        /*004c*/ 	.byte	0x03, 0x1b
        /*004e*/ 	.short	0x00ff


	//----- nvinfo : EIATTR_MERCURY_ISA_VERSION
	.align		4
        /*0050*/ 	.byte	0x03, 0x5f
        /*0052*/ 	.short	0x0101


	//----- nvinfo : EIATTR_VRC_CTA_INIT_COUNT
	.align		4
        /*0054*/ 	.byte	0x02, 0x4a
	.zero		1
	.zero		1


	//----- nvinfo : EIATTR_EXIT_INSTR_OFFSETS
	.align		4
        /*0058*/ 	.byte	0x04, 0x1c
        /*005a*/ 	.short	(.L_17 - .L_16)


	//   ....[0]....
.L_16:
        /*005c*/ 	.word	0x00000160


	//----- nvinfo : EIATTR_CBANK_PARAM_SIZE
	.align		4
.L_17:
        /*0060*/ 	.byte	0x03, 0x19
        /*0062*/ 	.short	0x001c


	//----- nvinfo : EIATTR_PARAM_CBANK
	.align		4
        /*0064*/ 	.byte	0x04, 0x0a
        /*0066*/ 	.short	(.L_19 - .L_18)
	.align		4
.L_18:
        /*0068*/ 	.word	index@(.nv.constant0._Z15cudaProcessHalfP6__halfS0_S0_i)
        /*006c*/ 	.short	0x0380
        /*006e*/ 	.short	0x001c


	//----- nvinfo : EIATTR_SW_WAR
	.align		4
.L_19:
        /*0070*/ 	.byte	0x04, 0x36
        /*0072*/ 	.short	(.L_21 - .L_20)
.L_20:
        /*0074*/ 	.word	0x00000008
.L_21:


//--------------------- .nv.callgraph             --------------------------
	.section	.nv.callgraph,"",@"SHT_CUDA_CALLGRAPH"
	.align	4
	.sectionentsize	8
	.align		4
        /*0000*/ 	.word	0x00000000
	.align		4
        /*0004*/ 	.word	0xffffffff
	.align		4
        /*0008*/ 	.word	0x00000000
	.align		4
        /*000c*/ 	.word	0xfffffffe
	.align		4
        /*0010*/ 	.word	0x00000000
	.align		4
        /*0014*/ 	.word	0xfffffffd
	.align		4
        /*0018*/ 	.word	0x00000000
	.align		4
        /*001c*/ 	.word	0xfffffffc


//--------------------- .text._Z15cudaProcessHalfP6__halfS0_S0_i --------------------------
	.section	.text._Z15cudaProcessHalfP6__halfS0_S0_i,"ax",@progbits
	.align	128
        .global         _Z15cudaProcessHalfP6__halfS0_S0_i
        .type           _Z15cudaProcessHalfP6__halfS0_S0_i,@function
        .size           _Z15cudaProcessHalfP6__halfS0_S0_i,(.L_x_1 - _Z15cudaProcessHalfP6__halfS0_S0_i)
        .other          _Z15cudaProcessHalfP6__halfS0_S0_i,@"STO_CUDA_ENTRY STV_DEFAULT"
_Z15cudaProcessHalfP6__halfS0_S0_i:
.text._Z15cudaProcessHalfP6__halfS0_S0_i:
[----:B------:R-:W-:Y:S01]  /*0000*/  LDC R1, c[0x0][0x37c] ;  /* 0x0000df00ff017b82 */ /* 0x000fe20000000800 */
[----:B------:R-:W0:Y:S01]  /*0010*/  S2R R0, SR_TID.X ;  /* 0x0000000000007919 */ /* 0x000e220000002100 */
[----:B------:R-:W0:Y:S06]  /*0020*/  LDCU UR6, c[0x0][0x360] ;  /* 0x00006c00ff0677ac */ /* 0x000e2c0008000800 */
[----:B------:R-:W1:Y:S01]  /*0030*/  LDC.64 R2, c[0x0][0x388] ;  /* 0x0000e200ff027b82 */ /* 0x000e620000000a00 */
[----:B------:R-:W0:Y:S01]  /*0040*/  S2R R9, SR_CTAID.X ;  /* 0x0000000000097919 */ /* 0x000e220000002500 */
[----:B------:R-:W2:Y:S01]  /*0050*/  LDCU UR7, c[0x0][0x364] ;  /* 0x00006c80ff0777ac */ /* 0x000ea20008000800 */
[----:B------:R-:W2:Y:S01]  /*0060*/  S2R R7, SR_TID.Y ;  /* 0x0000000000077919 */ /* 0x000ea20000002200 */
[----:B------:R-:W3:Y:S04]  /*0070*/  LDCU UR8, c[0x0][0x398] ;  /* 0x00007300ff0877ac */ /* 0x000ee80008000800 */
[----:B------:R-:W4:Y:S01]  /*0080*/  LDC.64 R4, c[0x0][0x390] ;  /* 0x0000e400ff047b82 */ /* 0x000f220000000a00 */
[----:B------:R-:W2:Y:S01]  /*0090*/  S2R R6, SR_CTAID.Y ;  /* 0x0000000000067919 */ /* 0x000ea20000002600 */
[----:B------:R-:W5:Y:S01]  /*00a0*/  LDCU.64 UR4, c[0x0][0x358] ;  /* 0x00006b00ff0477ac */ /* 0x000f620008000a00 */
[----:B0-----:R-:W-:-:S02]  /*00b0*/  IMAD R0, R9, UR6, R0 ;  /* 0x0000000609007c24 */ /* 0x001fc4000f8e0200 */
[----:B--2---:R-:W-:-:S04]  /*00c0*/  IMAD R7, R6, UR7, R7 ;  /* 0x0000000706077c24 */ /* 0x004fc8000f8e0207 */
[----:B---3--:R-:W-:Y:S02]  /*00d0*/  IMAD R9, R7, UR8, R0 ;  /* 0x0000000807097c24 */ /* 0x008fe4000f8e0200 */
[----:B------:R-:W0:Y:S02]  /*00e0*/  LDC.64 R6, c[0x0][0x380] ;  /* 0x0000e000ff067b82 */ /* 0x000e240000000a00 */
[----:B-1----:R-:W-:-:S04]  /*00f0*/  IMAD.WIDE R2, R9, 0x2, R2 ;  /* 0x0000000209027825 */ /* 0x002fc800078e0202 */
[C---:B----4-:R-:W-:Y:S02]  /*0100*/  IMAD.WIDE R4, R9.reuse, 0x2, R4 ;  /* 0x0000000209047825 */ /* 0x050fe400078e0204 */
[----:B-----5:R-:W2:Y:S04]  /*0110*/  LDG.E.U16 R2, desc[UR4][R2.64] ;  /* 0x0000000402027981 */ /* 0x020ea8000c1e1500 */
[----:B------:R-:W2:Y:S01]  /*0120*/  LDG.E.U16 R5, desc[UR4][R4.64] ;  /* 0x0000000404057981 */ /* 0x000ea2000c1e1500 */
[----:B0-----:R-:W-:-:S04]  /*0130*/  IMAD.WIDE R6, R9, 0x2, R6 ;  /* 0x0000000209067825 */ /* 0x001fc800078e0206 */
[----:B--2---:R-:W-:-:S05]  /*0140*/  HMUL2 R5, R2.H0_H0, R5.H0_H0 ;  /* 0x2000000502057232 */ /* 0x004fca0000000800 */
[----:B------:R-:W-:Y:S01]  /*0150*/  STG.E.U16 desc[UR4][R6.64], R5 ;  /* 0x0000000506007986 */ /* 0x000fe2000c101504 */
[----:B------:R-:W-:Y:S05]  /*0160*/  EXIT ;  /* 0x000000000000794d */ /* 0x000fea0003800000 */
.L_x_0:
[----:B------:R-:W-:-:S00]  /*0170*/  BRA `(.L_x_0) ;  /* 0xfffffffc00fc7947 */ /* 0x000fc0000383ffff */
[----:B------:R-:W-:-:S00]  /*0180*/  NOP ;  /* 0x0000000000007918 */ /* 0x000fc00000000000 */
[----:B------:R-:W-:-:S00]  /*0190*/  NOP ;  /* 0x0000000000007918 */ /* 0x000fc00000000000 */
[----:B------:R-:W-:-:S00]  /*01a0*/  NOP ;  /* 0x0000000000007918 */ /* 0x000fc00000000000 */
[----:B------:R-:W-:-:S00]  /*01b0*/  NOP ;  /* 0x0000000000007918 */ /* 0x000fc00000000000 */
[----:B------:R-:W-:-:S00]  /*01c0*/  NOP ;  /* 0x0000000000007918 */ /* 0x000fc00000000000 */
[----:B------:R-:W-:-:S00]  /*01d0*/  NOP ;  /* 0x0000000000007918 */ /* 0x000fc00000000000 */
[----:B------:R-:W-:-:S00]  /*01e0*/  NOP ;  /* 0x0000000000007918 */ /* 0x000fc00000000000 */
[----:B------:R-:W-:-:S00]  /*01f0*/  NOP ;  /* 0x0000000000007918 */ /* 0x000fc00000000000 */
.L_x_1:


//--------------------- .nv.shared.reserved.0     --------------------------
	.section	.nv.shared.reserved.0,"aw",@nobits
	.weak		__nv_reservedSMEM_offset_0_alias
	.size		__nv_reservedSMEM_offset_0_alias, 0, 64
	.other		__nv_reservedSMEM_offset_0_alias,@"STO_CUDA_RESERVED_SHARED STV_DEFAULT"
__nv_reservedSMEM_offset_0_alias:
	.zero		0
	.zero		64


//--------------------- .nv.constant0._Z15cudaProcessHalfP6__halfS0_S0_i --------------------------
	.section	.nv.constant0._Z15cudaProcessHalfP6__halfS0_S0_i,"a",@progbits
	.sectionflags	@""
	.align	4
.nv.constant0._Z15cudaProcessHalfP6__halfS0_S0_i:
	.zero		924


//--------------------- SYMBOLS --------------------------

	.type		.nv.reservedSmem.offset0,@object
	.size		.nv.reservedSmem.offset0,0x4
